//
// Generated by NVIDIA NVVM Compiler
//
// Compiler Build ID: CL-36424714
// Cuda compilation tools, release 13.0, V13.0.88
// Based on NVVM 20.0.0
//

.version 9.0
.target sm_100
.address_size 64

	// .globl	_Z11normalizingP7double2i

.visible .entry _Z11normalizingP7double2i(
	.param .u64 .ptr .align 1 _Z11normalizingP7double2i_param_0,
	.param .u32 _Z11normalizingP7double2i_param_1
)
{
	.reg .b32 	%r<6>;
	.reg .b64 	%rd<5>;
	.reg .b64 	%fd<6>;

	ld.param.u64 	%rd1, [_Z11normalizingP7double2i_param_0];
	ld.param.u32 	%r1, [_Z11normalizingP7double2i_param_1];
	cvta.to.global.u64 	%rd2, %rd1;
	mov.u32 	%r2, %ntid.x;
	mov.u32 	%r3, %ctaid.x;
	mov.u32 	%r4, %tid.x;
	mad.lo.s32 	%r5, %r2, %r3, %r4;
	mul.wide.s32 	%rd3, %r5, 16;
	add.s64 	%rd4, %rd2, %rd3;
	ld.global.v2.f64 	{%fd1, %fd2}, [%rd4];
	cvt.rn.f64.s32 	%fd3, %r1;
	div.rn.f64 	%fd4, %fd1, %fd3;
	div.rn.f64 	%fd5, %fd2, %fd3;
	st.global.v2.f64 	[%rd4], {%fd4, %fd5};
	ret;

}


// ===== COMPILED SASS (sm_100) =====

	.target	sm_100

	.elftype	@"ET_EXEC"


//--------------------- .note.nv.tkinfo           --------------------------
	.section	.note.nv.tkinfo,"",@"SHT_NOTE"
	.sectionflags	@"SHF_NOTE_NV_TKINFO"
	.tkinfo
        /*0018*/ 	.word	0x00000002
        /*0030*/ 	.string	""
        /*0030*/ 	.string	"ptxas"
        /*0030*/ 	.string	"Cuda compilation tools, release 13.0, V13.0.88"
        /*0030*/ 	.string	"Build cuda_13.0.r13.0/compiler.36424714_0"
        /*0030*/ 	.string	"-arch sm_100 -m 64 "



//--------------------- .note.nv.cuinfo           --------------------------
	.section	.note.nv.cuinfo,"",@"SHT_NOTE"
	.sectionflags	@"SHF_NOTE_NV_CUINFO"
        /*0018*/ 	.short	0x0002
        /*001a*/ 	.short	0x0064
        /*001c*/ 	.short	0x0082
	.zero		2


//--------------------- .nv.info                  --------------------------
	.section	.nv.info,"",@"SHT_CUDA_INFO"
	.align	4


	//----- nvinfo : EIATTR_REGCOUNT
	.align		4
        /*0000*/ 	.byte	0x04, 0x2f
        /*0002*/ 	.short	(.L_1 - .L_0)
	.align		4
.L_0:
        /*0004*/ 	.word	index@(_Z11normalizingP7double2i)
        /*0008*/ 	.word	0x0000001f


	//----- nvinfo : EIATTR_FRAME_SIZE
	.align		4
.L_1:
        /*000c*/ 	.byte	0x04, 0x11
        /*000e*/ 	.short	(.L_3 - .L_2)
	.align		4
.L_2:
        /*0010*/ 	.word	index@($__internal_0_$__cuda_sm20_div_rn_f64_full)
        /*0014*/ 	.word	0x00000000


	//----- nvinfo : EIATTR_FRAME_SIZE
	.align		4
.L_3:
        /*0018*/ 	.byte	0x04, 0x11
        /*001a*/ 	.short	(.L_5 - .L_4)
	.align		4
.L_4:
        /*001c*/ 	.word	index@(_Z11normalizingP7double2i)
        /*0020*/ 	.word	0x00000000


	//----- nvinfo : EIATTR_MIN_STACK_SIZE
	.align		4
.L_5:
        /*0024*/ 	.byte	0x04, 0x12
        /*0026*/ 	.short	(.L_7 - .L_6)
	.align		4
.L_6:
        /*0028*/ 	.word	index@(_Z11normalizingP7double2i)
        /*002c*/ 	.word	0x00000000
.L_7:


//--------------------- .nv.compat                --------------------------
	.section	.nv.compat,"",@"SHT_CUDA_COMPAT_INFO"
	.align	4
        /*0000*/ 	.byte	0x02, 0x09, 0x00, 0x00, 0x02, 0x02, 0x01, 0x00, 0x02, 0x05, 0x05, 0x00, 0x03, 0x07, 0x01, 0x01
        /*0010*/ 	.byte	0x02, 0x03, 0x00, 0x00, 0x02, 0x06, 0x01, 0x00, 0x04, 0x0b, 0x08, 0x00, 0x01, 0x00, 0x00, 0x00
        /*0020*/ 	.byte	0x00, 0x00, 0x00, 0x00


//--------------------- .nv.info._Z11normalizingP7double2i --------------------------
	.section	.nv.info._Z11normalizingP7double2i,"",@"SHT_CUDA_INFO"
	.sectionflags	@""
	.align	4


	//----- nvinfo : EIATTR_CUDA_API_VERSION
	.align		4
        /*0000*/ 	.byte	0x04, 0x37
        /*0002*/ 	.short	(.L_9 - .L_8)
.L_8:
        /*0004*/ 	.word	0x00000082


	//----- nvinfo : EIATTR_KPARAM_INFO
	.align		4
.L_9:
        /*0008*/ 	.byte	0x04, 0x17
        /*000a*/ 	.short	(.L_11 - .L_10)
.L_10:
        /*000c*/ 	.word	0x00000000
        /*0010*/ 	.short	0x0001
        /*0012*/ 	.short	0x0008
        /*0014*/ 	.byte	0x00, 0xf0, 0x11, 0x00


	//----- nvinfo : EIATTR_KPARAM_INFO
	.align		4
.L_11:
        /*0018*/ 	.byte	0x04, 0x17
        /*001a*/ 	.short	(.L_13 - .L_12)
.L_12:
        /*001c*/ 	.word	0x00000000
        /*0020*/ 	.short	0x0000
        /*0022*/ 	.short	0x0000
        /*0024*/ 	.byte	0x00, 0xf5, 0x21, 0x00


	//----- nvinfo : EIATTR_SPARSE_MMA_MASK
	.align		4
.L_13:
        /*0028*/ 	.byte	0x03, 0x50
        /*002a*/ 	.short	0x0000


	//----- nvinfo : EIATTR_MAXREG_COUNT
	.align		4
        /*002c*/ 	.byte	0x03, 0x1b
        /*002e*/ 	.short	0x00ff


	//----- nvinfo : EIATTR_MERCURY_ISA_VERSION
	.align		4
        /*0030*/ 	.byte	0x03, 0x5f
        /*0032*/ 	.short	0x0101


	//----- nvinfo : EIATTR_VRC_CTA_INIT_COUNT
	.align		4
        /*0034*/ 	.byte	0x02, 0x4a
	.zero		1
	.zero		1


	//----- nvinfo : EIATTR_EXIT_INSTR_OFFSETS
	.align		4
        /*0038*/ 	.byte	0x04, 0x1c
        /*003a*/ 	.short	(.L_15 - .L_14)


	//   ....[0]....
.L_14:
        /*003c*/ 	.word	0x000003c0


	//----- nvinfo : EIATTR_CRS_STACK_SIZE
	.align		4
.L_15:
        /*0040*/ 	.byte	0x04, 0x1e
        /*0042*/ 	.short	(.L_17 - .L_16)
.L_16:
        /*0044*/ 	.word	0x00000000


	//----- nvinfo : EIATTR_CBANK_PARAM_SIZE
	.align		4
.L_17:
        /*0048*/ 	.byte	0x03, 0x19
        /*004a*/ 	.short	0x000c


	//----- nvinfo : EIATTR_PARAM_CBANK
	.align		4
        /*004c*/ 	.byte	0x04, 0x0a
        /*004e*/ 	.short	(.L_19 - .L_18)
	.align		4
.L_18:
        /*0050*/ 	.word	index@(.nv.constant0._Z11normalizingP7double2i)
        /*0054*/ 	.short	0x0380
        /*0056*/ 	.short	0x000c


	//----- nvinfo : EIATTR_SW_WAR
	.align		4
.L_19:
        /*0058*/ 	.byte	0x04, 0x36
        /*005a*/ 	.short	(.L_21 - .L_20)
.L_20:
        /*005c*/ 	.word	0x00000008
.L_21:


//--------------------- .nv.callgraph             --------------------------
	.section	.nv.callgraph,"",@"SHT_CUDA_CALLGRAPH"
	.align	4
	.sectionentsize	8
	.align		4
        /*0000*/ 	.word	0x00000000
	.align		4
        /*0004*/ 	.word	0xffffffff
	.align		4
        /*0008*/ 	.word	0x00000000
	.align		4
        /*000c*/ 	.word	0xfffffffe
	.align		4
        /*0010*/ 	.word	0x00000000
	.align		4
        /*0014*/ 	.word	0xfffffffd
	.align		4
        /*0018*/ 	.word	0x00000000
	.align		4
        /*001c*/ 	.word	0xfffffffc


//--------------------- .text._Z11normalizingP7double2i --------------------------
	.section	.text._Z11normalizingP7double2i,"ax",@progbits
	.align	128
        .global         _Z11normalizingP7double2i
        .type           _Z11normalizingP7double2i,@function
        .size           _Z11normalizingP7double2i,(.L_x_10 - _Z11normalizingP7double2i)
        .other          _Z11normalizingP7double2i,@"STO_CUDA_ENTRY STV_DEFAULT"
_Z11normalizingP7double2i:
.text._Z11normalizingP7double2i:
[----:B------:R-:W-:Y:S01]  /*0000*/  LDC R1, c[0x0][0x37c] ;  /* 0x0000df00ff017b82 */ /* 0x000fe20000000800 */
[----:B------:R-:W0:Y:S07]  /*0010*/  S2R R3, SR_CTAID.X ;  /* 0x0000000000037919 */ /* 0x000e2e0000002500 */
[----:B------:R-:W1:Y:S01]  /*0020*/  LDC.64 R12, c[0x0][0x380] ;  /* 0x0000e000ff0c7b82 */ /* 0x000e620000000a00 */
[----:B------:R-:W0:Y:S01]  /*0030*/  LDCU UR6, c[0x0][0x360] ;  /* 0x00006c00ff0677ac */ /* 0x000e220008000800 */
[----:B------:R-:W0:Y:S01]  /*0040*/  S2R R0, SR_TID.X ;  /* 0x0000000000007919 */ /* 0x000e220000002100 */
[----:B------:R-:W2:Y:S01]  /*0050*/  LDCU.64 UR4, c[0x0][0x358] ;  /* 0x00006b00ff0477ac */ /* 0x000ea20008000a00 */
[----:B0-----:R-:W-:Y:S01]  /*0060*/  IMAD R3, R3, UR6, R0 ;  /* 0x0000000603037c24 */ /* 0x001fe2000f8e0200 */
[----:B------:R-:W0:Y:S03]  /*0070*/  LDCU UR6, c[0x0][0x388] ;  /* 0x00007100ff0677ac */ /* 0x000e260008000800 */
[----:B-1----:R-:W-:-:S05]  /*0080*/  IMAD.WIDE R12, R3, 0x10, R12 ;  /* 0x00000010030c7825 */ /* 0x002fca00078e020c */
[----:B--2---:R-:W2:Y:S01]  /*0090*/  LDG.E.128 R8, desc[UR4][R12.64] ;  /* 0x000000040c087981 */ /* 0x004ea2000c1e1d00 */
[----:B------:R-:W-:Y:S01]  /*00a0*/  IMAD.MOV.U32 R4, RZ, RZ, 0x1 ;  /* 0x00000001ff047424 */ /* 0x000fe200078e00ff */
[----:B------:R-:W-:Y:S01]  /*00b0*/  BSSY.RECONVERGENT B0, `(.L_x_0) ;  /* 0x0000017000007945 */ /* 0x000fe20003800200 */
[----:B0-----:R-:W0:Y:S08]  /*00c0*/  I2F.F64 R2, UR6 ;  /* 0x0000000600027d12 */ /* 0x001e300008201c00 */
[----:B0-----:R-:W0:Y:S02]  /*00d0*/  MUFU.RCP64H R5, R3 ;  /* 0x0000000300057308 */ /* 0x001e240000001800 */
[----:B0-----:R-:W-:-:S08]  /*00e0*/  DFMA R6, -R2, R4, 1 ;  /* 0x3ff000000206742b */ /* 0x001fd00000000104 */
[----:B------:R-:W-:-:S08]  /*00f0*/  DFMA R6, R6, R6, R6 ;  /* 0x000000060606722b */ /* 0x000fd00000000006 */
[----:B------:R-:W-:-:S08]  /*0100*/  DFMA R6, R4, R6, R4 ;  /* 0x000000060406722b */ /* 0x000fd00000000004 */
[----:B------:R-:W-:-:S08]  /*0110*/  DFMA R4, -R2, R6, 1 ;  /* 0x3ff000000204742b */ /* 0x000fd00000000106 */
[----:B------:R-:W-:-:S08]  /*0120*/  DFMA R4, R6, R4, R6 ;  /* 0x000000040604722b */ /* 0x000fd00000000006 */
[----:B--2---:R-:W-:Y:S01]  /*0130*/  DMUL R6, R8, R4 ;  /* 0x0000000408067228 */ /* 0x004fe20000000000 */
[----:B------:R-:W-:-:S07]  /*0140*/  FSETP.GEU.AND P1, PT, |R9|, 6.5827683646048100446e-37, PT ;  /* 0x036000000900780b */ /* 0x000fce0003f2e200 */
[----:B------:R-:W-:-:S08]  /*0150*/  DFMA R14, -R2, R6, R8 ;  /* 0x00000006020e722b */ /* 0x000fd00000000108 */
[----:B------:R-:W-:-:S10]  /*0160*/  DFMA R4, R4, R14, R6 ;  /* 0x0000000e0404722b */ /* 0x000fd40000000006 */
[----:B------:R-:W-:-:S05]  /*0170*/  FFMA R0, RZ, R3, R5 ;  /* 0x00000003ff007223 */ /* 0x000fca0000000005 */
[----:B------:R-:W-:-:S13]  /*0180*/  FSETP.GT.AND P0, PT, |R0|, 1.469367938527859385e-39, PT ;  /* 0x001000000000780b */ /* 0x000fda0003f04200 */
[----:B------:R-:W-:Y:S05]  /*0190*/  @P0 BRA P1, `(.L_x_1) ;  /* 0x0000000000200947 */ /* 0x000fea0000800000 */
[----:B------:R-:W-:Y:S01]  /*01a0*/  IMAD.MOV.U32 R16, RZ, RZ, R8 ;  /* 0x000000ffff107224 */ /* 0x000fe200078e0008 */
[----:B------:R-:W-:Y:S01]  /*01b0*/  MOV R0, 0x200 ;  /* 0x0000020000007802 */ /* 0x000fe20000000f00 */
[----:B------:R-:W-:Y:S02]  /*01c0*/  IMAD.MOV.U32 R17, RZ, RZ, R9 ;  /* 0x000000ffff117224 */ /* 0x000fe400078e0009 */
[----:B------:R-:W-:Y:S02]  /*01d0*/  IMAD.MOV.U32 R14, RZ, RZ, R2 ;  /* 0x000000ffff0e7224 */ /* 0x000fe400078e0002 */
[----:B------:R-:W-:-:S07]  /*01e0*/  IMAD.MOV.U32 R15, RZ, RZ, R3 ;  /* 0x000000ffff0f7224 */ /* 0x000fce00078e0003 */
[----:B------:R-:W-:Y:S05]  /*01f0*/  CALL.REL.NOINC `($__internal_0_$__cuda_sm20_div_rn_f64_full) ;  /* 0x0000000000747944 */ /* 0x000fea0003c00000 */
[----:B------:R-:W-:Y:S02]  /*0200*/  IMAD.MOV.U32 R4, RZ, RZ, R18 ;  /* 0x000000ffff047224 */ /* 0x000fe400078e0012 */
[----:B------:R-:W-:-:S07]  /*0210*/  IMAD.MOV.U32 R5, RZ, RZ, R19 ;  /* 0x000000ffff057224 */ /* 0x000fce00078e0013 */
.L_x_1:
[----:B------:R-:W-:Y:S05]  /*0220*/  BSYNC.RECONVERGENT B0 ;  /* 0x0000000000007941 */ /* 0x000fea0003800200 */
.L_x_0:
[----:B------:R-:W0:Y:S01]  /*0230*/  MUFU.RCP64H R7, R3 ;  /* 0x0000000300077308 */ /* 0x000e220000001800 */
[----:B------:R-:W-:Y:S01]  /*0240*/  IMAD.MOV.U32 R6, RZ, RZ, 0x1 ;  /* 0x00000001ff067424 */ /* 0x000fe200078e00ff */
[----:B------:R-:W-:Y:S01]  /*0250*/  FSETP.GEU.AND P1, PT, |R11|, 6.5827683646048100446e-37, PT ;  /* 0x036000000b00780b */ /* 0x000fe20003f2e200 */
[----:B------:R-:W-:Y:S04]  /*0260*/  BSSY.RECONVERGENT B0, `(.L_x_2) ;  /* 0x0000014000007945 */ /* 0x000fe80003800200 */
[----:B0-----:R-:W-:-:S08]  /*0270*/  DFMA R8, -R2, R6, 1 ;  /* 0x3ff000000208742b */ /* 0x001fd00000000106 */
[----:B------:R-:W-:-:S08]  /*0280*/  DFMA R8, R8, R8, R8 ;  /* 0x000000080808722b */ /* 0x000fd00000000008 */
[----:B------:R-:W-:-:S08]  /*0290*/  DFMA R8, R6, R8, R6 ;  /* 0x000000080608722b */ /* 0x000fd00000000006 */
[----:B------:R-:W-:-:S08]  /*02a0*/  DFMA R6, -R2, R8, 1 ;  /* 0x3ff000000206742b */ /* 0x000fd00000000108 */
[----:B------:R-:W-:-:S08]  /*02b0*/  DFMA R14, R8, R6, R8 ;  /* 0x00000006080e722b */ /* 0x000fd00000000008 */
[----:B------:R-:W-:-:S08]  /*02c0*/  DMUL R6, R10, R14 ;  /* 0x0000000e0a067228 */ /* 0x000fd00000000000 */
        /* <DEDUP_REMOVED lines=13> */
.L_x_3:
[----:B------:R-:W-:Y:S05]  /*03a0*/  BSYNC.RECONVERGENT B0 ;  /* 0x0000000000007941 */ /* 0x000fea0003800200 */
.L_x_2:
[----:B------:R-:W-:Y:S01]  /*03b0*/  STG.E.128 desc[UR4][R12.64], R4 ;  /* 0x000000040c007986 */ /* 0x000fe2000c101d04 */
[----:B------:R-:W-:Y:S05]  /*03c0*/  EXIT ;  /* 0x000000000000794d */ /* 0x000fea0003800000 */
        .weak           $__internal_0_$__cuda_sm20_div_rn_f64_full
        .type           $__internal_0_$__cuda_sm20_div_rn_f64_full,@function
        .size           $__internal_0_$__cuda_sm20_div_rn_f64_full,(.L_x_10 - $__internal_0_$__cuda_sm20_div_rn_f64_full)
$__internal_0_$__cuda_sm20_div_rn_f64_full:
[C---:B------:R-:W-:Y:S01]  /*03d0*/  FSETP.GEU.AND P0, PT, |R15|.reuse, 1.469367938527859385e-39, PT ;  /* 0x001000000f00780b */ /* 0x040fe20003f0e200 */
[----:B------:R-:W-:Y:S01]  /*03e0*/  IMAD.MOV.U32 R18, RZ, RZ, 0x1 ;  /* 0x00000001ff127424 */ /* 0x000fe200078e00ff */
[----:B------:R-:W-:Y:S01]  /*03f0*/  LOP3.LUT R8, R15, 0x800fffff, RZ, 0xc0, !PT ;  /* 0x800fffff0f087812 */ /* 0x000fe200078ec0ff */
[----:B------:R-:W-:Y:S01]  /*0400*/  IMAD.MOV.U32 R25, RZ, RZ, 0x1ca00000 ;  /* 0x1ca00000ff197424 */ /* 0x000fe200078e00ff */
[C---:B------:R-:W-:Y:S01]  /*0410*/  FSETP.GEU.AND P2, PT, |R17|.reuse, 1.469367938527859385e-39, PT ;  /* 0x001000001100780b */ /* 0x040fe20003f4e200 */
[----:B------:R-:W-:Y:S01]  /*0420*/  BSSY.RECONVERGENT B1, `(.L_x_4) ;  /* 0x0000052000017945 */ /* 0x000fe20003800200 */
[----:B------:R-:W-:Y:S01]  /*0430*/  LOP3.LUT R9, R8, 0x3ff00000, RZ, 0xfc, !PT ;  /* 0x3ff0000008097812 */ /* 0x000fe200078efcff */
[----:B------:R-:W-:Y:S01]  /*0440*/  IMAD.MOV.U32 R8, RZ, RZ, R14 ;  /* 0x000000ffff087224 */ /* 0x000fe200078e000e */
[----:B------:R-:W-:Y:S02]  /*0450*/  LOP3.LUT R24, R17, 0x7ff00000, RZ, 0xc0, !PT ;  /* 0x7ff0000011187812 */ /* 0x000fe400078ec0ff */
[----:B------:R-:W-:-:S03]  /*0460*/  LOP3.LUT R27, R15, 0x7ff00000, RZ, 0xc0, !PT ;  /* 0x7ff000000f1b7812 */ /* 0x000fc600078ec0ff */
[----:B------:R-:W-:Y:S01]  /*0470*/  @!P0 DMUL R8, R14, 8.98846567431157953865e+307 ;  /* 0x7fe000000e088828 */ /* 0x000fe20000000000 */
[C---:B------:R-:W-:Y:S01]  /*0480*/  ISETP.GE.U32.AND P1, PT, R24.reuse, R27, PT ;  /* 0x0000001b1800720c */ /* 0x040fe20003f26070 */
[----:B------:R-:W-:Y:S02]  /*0490*/  IMAD.MOV.U32 R26, RZ, RZ, R24 ;  /* 0x000000ffff1a7224 */ /* 0x000fe400078e0018 */
[----:B------:R-:W-:Y:S02]  /*04a0*/  @!P2 LOP3.LUT R21, R15, 0x7ff00000, RZ, 0xc0, !PT ;  /* 0x7ff000000f15a812 */ /* 0x000fe400078ec0ff */
[----:B------:R-:W0:Y:S02]  /*04b0*/  MUFU.RCP64H R19, R9 ;  /* 0x0000000900137308 */ /* 0x000e240000001800 */
[----:B------:R-:W-:Y:S02]  /*04c0*/  @!P2 ISETP.GE.U32.AND P3, PT, R24, R21, PT ;  /* 0x000000151800a20c */ /* 0x000fe40003f66070 */
[----:B------:R-:W-:-:S02]  /*04d0*/  @!P0 LOP3.LUT R27, R9, 0x7ff00000, RZ, 0xc0, !PT ;  /* 0x7ff00000091b8812 */ /* 0x000fc400078ec0ff */
[----:B------:R-:W-:-:S04]  /*04e0*/  @!P2 SEL R21, R25, 0x63400000, !P3 ;  /* 0x634000001915a807 */ /* 0x000fc80005800000 */
[----:B------:R-:W-:-:S04]  /*04f0*/  @!P2 LOP3.LUT R22, R21, 0x80000000, R17, 0xf8, !PT ;  /* 0x800000001516a812 */ /* 0x000fc800078ef811 */
[----:B------:R-:W-:Y:S01]  /*0500*/  @!P2 LOP3.LUT R23, R22, 0x100000, RZ, 0xfc, !PT ;  /* 0x001000001617a812 */ /* 0x000fe200078efcff */
[----:B------:R-:W-:Y:S01]  /*0510*/  @!P2 IMAD.MOV.U32 R22, RZ, RZ, RZ ;  /* 0x000000ffff16a224 */ /* 0x000fe200078e00ff */
[----:B0-----:R-:W-:-:S08]  /*0520*/  DFMA R6, R18, -R8, 1 ;  /* 0x3ff000001206742b */ /* 0x001fd00000000808 */
[----:B------:R-:W-:-:S08]  /*0530*/  DFMA R6, R6, R6, R6 ;  /* 0x000000060606722b */ /* 0x000fd00000000006 */
[----:B------:R-:W-:Y:S01]  /*0540*/  DFMA R18, R18, R6, R18 ;  /* 0x000000061212722b */ /* 0x000fe20000000012 */
[----:B------:R-:W-:Y:S01]  /*0550*/  SEL R7, R25, 0x63400000, !P1 ;  /* 0x6340000019077807 */ /* 0x000fe20004800000 */
[----:B------:R-:W-:-:S03]  /*0560*/  IMAD.MOV.U32 R6, RZ, RZ, R16 ;  /* 0x000000ffff067224 */ /* 0x000fc600078e0010 */
[----:B------:R-:W-:-:S03]  /*0570*/  LOP3.LUT R7, R7, 0x800fffff, R17, 0xf8, !PT ;  /* 0x800fffff07077812 */ /* 0x000fc600078ef811 */
[----:B------:R-:W-:-:S03]  /*0580*/  DFMA R20, R18, -R8, 1 ;  /* 0x3ff000001214742b */ /* 0x000fc60000000808 */
[----:B------:R-:W-:-:S05]  /*0590*/  @!P2 DFMA R6, R6, 2, -R22 ;  /* 0x400000000606a82b */ /* 0x000fca0000000816 */
[----:B------:R-:W-:-:S05]  /*05a0*/  DFMA R20, R18, R20, R18 ;  /* 0x000000141214722b */ /* 0x000fca0000000012 */
[----:B------:R-:W-:-:S03]  /*05b0*/  @!P2 LOP3.LUT R26, R7, 0x7ff00000, RZ, 0xc0, !PT ;  /* 0x7ff00000071aa812 */ /* 0x000fc600078ec0ff */
[----:B------:R-:W-:Y:S02]  /*05c0*/  DMUL R18, R20, R6 ;  /* 0x0000000614127228 */ /* 0x000fe40000000000 */
[----:B------:R-:W-:-:S05]  /*05d0*/  VIADD R28, R26, 0xffffffff ;  /* 0xffffffff1a1c7836 */ /* 0x000fca0000000000 */
[----:B------:R-:W-:Y:S01]  /*05e0*/  ISETP.GT.U32.AND P0, PT, R28, 0x7feffffe, PT ;  /* 0x7feffffe1c00780c */ /* 0x000fe20003f04070 */
[----:B------:R-:W-:Y:S01]  /*05f0*/  VIADD R28, R27, 0xffffffff ;  /* 0xffffffff1b1c7836 */ /* 0x000fe20000000000 */
[----:B------:R-:W-:-:S04]  /*0600*/  DFMA R22, R18, -R8, R6 ;  /* 0x800000081216722b */ /* 0x000fc80000000006 */
[----:B------:R-:W-:-:S04]  /*0610*/  ISETP.GT.U32.OR P0, PT, R28, 0x7feffffe, P0 ;  /* 0x7feffffe1c00780c */ /* 0x000fc80000704470 */
[----:B------:R-:W-:-:S09]  /*0620*/  DFMA R22, R20, R22, R18 ;  /* 0x000000161416722b */ /* 0x000fd20000000012 */
[----:B------:R-:W-:Y:S05]  /*0630*/  @P0 BRA `(.L_x_5) ;  /* 0x00000000006c0947 */ /* 0x000fea0003800000 */
[----:B------:R-:W-:Y:S01]  /*0640*/  LOP3.LUT R17, R15, 0x7ff00000, RZ, 0xc0, !PT ;  /* 0x7ff000000f117812 */ /* 0x000fe200078ec0ff */
[----:B------:R-:W-:-:S03]  /*0650*/  IMAD.MOV.U32 R20, RZ, RZ, RZ ;  /* 0x000000ffff147224 */ /* 0x000fc600078e00ff */
[CC--:B------:R-:W-:Y:S02]  /*0660*/  VIADDMNMX R16, R24.reuse, -R17.reuse, 0xb9600000, !PT ;  /* 0xb960000018107446 */ /* 0x0c0fe40007800911 */
[----:B------:R-:W-:Y:S02]  /*0670*/  ISETP.GE.U32.AND P0, PT, R24, R17, PT ;  /* 0x000000111800720c */ /* 0x000fe40003f06070 */
[----:B------:R-:W-:Y:S02]  /*0680*/  VIMNMX R16, PT, PT, R16, 0x46a00000, PT ;  /* 0x46a0000010107848 */ /* 0x000fe40003fe0100 */
[----:B------:R-:W-:-:S05]  /*0690*/  SEL R25, R25, 0x63400000, !P0 ;  /* 0x6340000019197807 */ /* 0x000fca0004000000 */
[----:B------:R-:W-:-:S04]  /*06a0*/  IMAD.IADD R16, R16, 0x1, -R25 ;  /* 0x0000000110107824 */ /* 0x000fc800078e0a19 */
[----:B------:R-:W-:-:S06]  /*06b0*/  VIADD R21, R16, 0x7fe00000 ;  /* 0x7fe0000010157836 */ /* 0x000fcc0000000000 */
[----:B------:R-:W-:-:S10]  /*06c0*/  DMUL R18, R22, R20 ;  /* 0x0000001416127228 */ /* 0x000fd40000000000 */
[----:B------:R-:W-:-:S13]  /*06d0*/  FSETP.GTU.AND P0, PT, |R19|, 1.469367938527859385e-39, PT ;  /* 0x001000001300780b */ /* 0x000fda0003f0c200 */
[----:B------:R-:W-:Y:S05]  /*06e0*/  @P0 BRA `(.L_x_6) ;  /* 0x0000000000940947 */ /* 0x000fea0003800000 */
[----:B------:R-:W-:Y:S01]  /*06f0*/  DFMA R6, R22, -R8, R6 ;  /* 0x800000081606722b */ /* 0x000fe20000000006 */
[----:B------:R-:W-:-:S09]  /*0700*/  IMAD.MOV.U32 R20, RZ, RZ, RZ ;  /* 0x000000ffff147224 */ /* 0x000fd200078e00ff */
[C---:B------:R-:W-:Y:S02]  /*0710*/  FSETP.NEU.AND P0, PT, R7.reuse, RZ, PT ;  /* 0x000000ff0700720b */ /* 0x040fe40003f0d000 */
[----:B------:R-:W-:-:S04]  /*0720*/  LOP3.LUT R15, R7, 0x80000000, R15, 0x48, !PT ;  /* 0x80000000070f7812 */ /* 0x000fc800078e480f */
[----:B------:R-:W-:-:S07]  /*0730*/  LOP3.LUT R21, R15, R21, RZ, 0xfc, !PT ;  /* 0x000000150f157212 */ /* 0x000fce00078efcff */
[----:B------:R-:W-:Y:S05]  /*0740*/  @!P0 BRA `(.L_x_6) ;  /* 0x00000000007c8947 */ /* 0x000fea0003800000 */
[----:B------:R-:W-:Y:S01]  /*0750*/  IMAD.MOV R7, RZ, RZ, -R16 ;  /* 0x000000ffff077224 */ /* 0x000fe200078e0a10 */
[----:B------:R-:W-:Y:S01]  /*0760*/  DMUL.RP R20, R22, R20 ;  /* 0x0000001416147228 */ /* 0x000fe20000008000 */
[----:B------:R-:W-:-:S06]  /*0770*/  IMAD.MOV.U32 R6, RZ, RZ, RZ ;  /* 0x000000ffff067224 */ /* 0x000fcc00078e00ff */
[----:B------:R-:W-:-:S03]  /*0780*/  DFMA R6, R18, -R6, R22 ;  /* 0x800000061206722b */ /* 0x000fc60000000016 */
[----:B------:R-:W-:-:S03]  /*0790*/  LOP3.LUT R15, R21, R15, RZ, 0x3c, !PT ;  /* 0x0000000f150f7212 */ /* 0x000fc600078e3cff */
[----:B------:R-:W-:-:S04]  /*07a0*/  IADD3 R6, PT, PT, -R16, -0x43300000, RZ ;  /* 0xbcd0000010067810 */ /* 0x000fc80007ffe1ff */
[----:B------:R-:W-:-:S04]  /*07b0*/  FSETP.NEU.AND P0, PT, |R7|, R6, PT ;  /* 0x000000060700720b */ /* 0x000fc80003f0d200 */
[----:B------:R-:W-:Y:S02]  /*07c0*/  FSEL R18, R20, R18, !P0 ;  /* 0x0000001214127208 */ /* 0x000fe40004000000 */
[----:B------:R-:W-:Y:S01]  /*07d0*/  FSEL R19, R15, R19, !P0 ;  /* 0x000000130f137208 */ /* 0x000fe20004000000 */
[----:B------:R-:W-:Y:S06]  /*07e0*/  BRA `(.L_x_6) ;  /* 0x0000000000547947 */ /* 0x000fec0003800000 */
.L_x_5:
[----:B------:R-:W-:-:S14]  /*07f0*/  DSETP.NAN.AND P0, PT, R16, R16, PT ;  /* 0x000000101000722a */ /* 0x000fdc0003f08000 */
[----:B------:R-:W-:Y:S05]  /*0800*/  @P0 BRA `(.L_x_7) ;  /* 0x0000000000440947 */ /* 0x000fea0003800000 */
[----:B------:R-:W-:-:S14]  /*0810*/  DSETP.NAN.AND P0, PT, R14, R14, PT ;  /* 0x0000000e0e00722a */ /* 0x000fdc0003f08000 */
[----:B------:R-:W-:Y:S05]  /*0820*/  @P0 BRA `(.L_x_8) ;  /* 0x0000000000300947 */ /* 0x000fea0003800000 */
[----:B------:R-:W-:Y:S01]  /*0830*/  ISETP.NE.AND P0, PT, R26, R27, PT ;  /* 0x0000001b1a00720c */ /* 0x000fe20003f05270 */
[----:B------:R-:W-:Y:S02]  /*0840*/  IMAD.MOV.U32 R18, RZ, RZ, 0x0 ;  /* 0x00000000ff127424 */ /* 0x000fe400078e00ff */
[----:B------:R-:W-:-:S10]  /*0850*/  IMAD.MOV.U32 R19, RZ, RZ, -0x80000 ;  /* 0xfff80000ff137424 */ /* 0x000fd400078e00ff */
[----:B------:R-:W-:Y:S05]  /*0860*/  @!P0 BRA `(.L_x_6) ;  /* 0x0000000000348947 */ /* 0x000fea0003800000 */
[----:B------:R-:W-:Y:S02]  /*0870*/  ISETP.NE.AND P0, PT, R26, 0x7ff00000, PT ;  /* 0x7ff000001a00780c */ /* 0x000fe40003f05270 */
[----:B------:R-:W-:Y:S02]  /*0880*/  LOP3.LUT R19, R17, 0x80000000, R15, 0x48, !PT ;  /* 0x8000000011137812 */ /* 0x000fe400078e480f */
[----:B------:R-:W-:-:S13]  /*0890*/  ISETP.EQ.OR P0, PT, R27, RZ, !P0 ;  /* 0x000000ff1b00720c */ /* 0x000fda0004702670 */
[----:B------:R-:W-:Y:S01]  /*08a0*/  @P0 LOP3.LUT R6, R19, 0x7ff00000, RZ, 0xfc, !PT ;  /* 0x7ff0000013060812 */ /* 0x000fe200078efcff */
[----:B------:R-:W-:Y:S02]  /*08b0*/  @!P0 IMAD.MOV.U32 R18, RZ, RZ, RZ ;  /* 0x000000ffff128224 */ /* 0x000fe400078e00ff */
[----:B------:R-:W-:Y:S02]  /*08c0*/  @P0 IMAD.MOV.U32 R18, RZ, RZ, RZ ;  /* 0x000000ffff120224 */ /* 0x000fe400078e00ff */
[----:B------:R-:W-:Y:S01]  /*08d0*/  @P0 IMAD.MOV.U32 R19, RZ, RZ, R6 ;  /* 0x000000ffff130224 */ /* 0x000fe200078e0006 */
[----:B------:R-:W-:Y:S06]  /*08e0*/  BRA `(.L_x_6) ;  /* 0x0000000000147947 */ /* 0x000fec0003800000 */
.L_x_8:
[----:B------:R-:W-:Y:S01]  /*08f0*/  LOP3.LUT R19, R15, 0x80000, RZ, 0xfc, !PT ;  /* 0x000800000f137812 */ /* 0x000fe200078efcff */
[----:B------:R-:W-:Y:S01]  /*0900*/  IMAD.MOV.U32 R18, RZ, RZ, R14 ;  /* 0x000000ffff127224 */ /* 0x000fe200078e000e */
[----:B------:R-:W-:Y:S06]  /*0910*/  BRA `(.L_x_6) ;  /* 0x0000000000087947 */ /* 0x000fec0003800000 */
.L_x_7:
[----:B------:R-:W-:Y:S01]  /*0920*/  LOP3.LUT R19, R17, 0x80000, RZ, 0xfc, !PT ;  /* 0x0008000011137812 */ /* 0x000fe200078efcff */
[----:B------:R-:W-:-:S07]  /*0930*/  IMAD.MOV.U32 R18, RZ, RZ, R16 ;  /* 0x000000ffff127224 */ /* 0x000fce00078e0010 */
.L_x_6:
[----:B------:R-:W-:Y:S05]  /*0940*/  BSYNC.RECONVERGENT B1 ;  /* 0x0000000000017941 */ /* 0x000fea0003800200 */
.L_x_4:
[----:B------:R-:W-:Y:S02]  /*0950*/  IMAD.MOV.U32 R6, RZ, RZ, R0 ;  /* 0x000000ffff067224 */ /* 0x000fe400078e0000 */
[----:B------:R-:W-:-:S04]  /*0960*/  IMAD.MOV.U32 R7, RZ, RZ, 0x0 ;  /* 0x00000000ff077424 */ /* 0x000fc800078e00ff */
[----:B------:R-:W-:Y:S05]  /*0970*/  RET.REL.NODEC R6 `(_Z11normalizingP7double2i) ;  /* 0xfffffff406a07950 */ /* 0x000fea0003c3ffff */
.L_x_9:
[----:B------:R-:W-:-:S00]  /*0980*/  BRA `(.L_x_9) ;  /* 0xfffffffc00fc7947 */ /* 0x000fc0000383ffff */
[----:B------:R-:W-:-:S00]  /*0990*/  NOP ;  /* 0x0000000000007918 */ /* 0x000fc00000000000 */
        /* <DEDUP_REMOVED lines=14> */
.L_x_10:


//--------------------- .nv.shared.reserved.0     --------------------------
	.section	.nv.shared.reserved.0,"aw",@nobits
	.weak		__nv_reservedSMEM_offset_0_alias
	.size		__nv_reservedSMEM_offset_0_alias, 0, 64
	.other		__nv_reservedSMEM_offset_0_alias,@"STO_CUDA_RESERVED_SHARED STV_DEFAULT"
__nv_reservedSMEM_offset_0_alias:
	.zero		0
	.zero		64


//--------------------- .nv.constant0._Z11normalizingP7double2i --------------------------
	.section	.nv.constant0._Z11normalizingP7double2i,"a",@progbits
	.sectionflags	@""
	.align	4
.nv.constant0._Z11normalizingP7double2i:
	.zero		908


//--------------------- SYMBOLS --------------------------

	.type		.nv.reservedSmem.offset0,@object
	.size		.nv.reservedSmem.offset0,0x4
